	.headerflags	@"EF_CUDA_TEXMODE_UNIFIED EF_CUDA_64BIT_ADDRESS EF_CUDA_ACCELERATORS EF_CUDA_SM90 EF_CUDA_VIRTUAL_SM(EF_CUDA_SM90)"
	.elftype	@"ET_EXEC"


//--------------------- .nv.info                  --------------------------
	.section	.nv.info,"",@"SHT_CUDA_INFO"
	.align	4


	//----- nvinfo : EIATTR_REGCOUNT
	.align		4
        /*0000*/ 	.byte	0x04, 0x2f
        /*0002*/ 	.short	(.L_3 - .L_2)
	.align		4
.L_2:
        /*0004*/ 	.word	index@(triton_poi_fused__native_batch_norm_legit_no_training_relu_36)
        /*0008*/ 	.word	0x00000012


	//----- nvinfo : EIATTR_MIN_STACK_SIZE
	.align		4
.L_3:
        /*000c*/ 	.byte	0x04, 0x12
        /*000e*/ 	.short	(.L_5 - .L_4)
	.align		4
.L_4:
        /*0010*/ 	.word	index@(triton_poi_fused__native_batch_norm_legit_no_training_relu_36)
        /*0014*/ 	.word	0x00000000


	//----- nvinfo : EIATTR_FRAME_SIZE
	.align		4
.L_5:
        /*0018*/ 	.byte	0x04, 0x11
        /*001a*/ 	.short	(.L_7 - .L_6)
	.align		4
.L_6:
        /*001c*/ 	.word	index@(triton_poi_fused__native_batch_norm_legit_no_training_relu_36)
        /*0020*/ 	.word	0x00000000


	//----- nvinfo : EIATTR_MIN_STACK_SIZE
	.align		4
.L_7:
        /*0024*/ 	.byte	0x04, 0x12
        /*0026*/ 	.short	(.L_9 - .L_8)
	.align		4
.L_8:
        /*0028*/ 	.word	index@(triton_poi_fused__native_batch_norm_legit_no_training_relu_36)
        /*002c*/ 	.word	0x00000000
.L_9:


//--------------------- .nv.info.triton_poi_fused__native_batch_norm_legit_no_training_relu_36 --------------------------
	.section	.nv.info.triton_poi_fused__native_batch_norm_legit_no_training_relu_36,"",@"SHT_CUDA_INFO"
	.sectionflags	@""
	.align	4


	//----- nvinfo : EIATTR_CUDA_API_VERSION
	.align		4
        /*0000*/ 	.byte	0x04, 0x37
        /*0002*/ 	.short	(.L_11 - .L_10)
.L_10:
        /*0004*/ 	.word	0x0000007c


	//----- nvinfo : EIATTR_KPARAM_INFO
	.align		4
.L_11:
        /*0008*/ 	.byte	0x04, 0x17
        /*000a*/ 	.short	(.L_13 - .L_12)
.L_12:
        /*000c*/ 	.word	0x00000000
        /*0010*/ 	.short	0x0006
        /*0012*/ 	.short	0x0030
        /*0014*/ 	.byte	0x00, 0xf0, 0x11, 0x00


	//----- nvinfo : EIATTR_KPARAM_INFO
	.align		4
.L_13:
        /*0018*/ 	.byte	0x04, 0x17
        /*001a*/ 	.short	(.L_15 - .L_14)
.L_14:
        /*001c*/ 	.word	0x00000000
        /*0020*/ 	.short	0x0005
        /*0022*/ 	.short	0x0028
        /*0024*/ 	.byte	0x00, 0xf4, 0x21, 0x00


	//----- nvinfo : EIATTR_KPARAM_INFO
	.align		4
.L_15:
        /*0028*/ 	.byte	0x04, 0x17
        /*002a*/ 	.short	(.L_17 - .L_16)
.L_16:
        /*002c*/ 	.word	0x00000000
        /*0030*/ 	.short	0x0004
        /*0032*/ 	.short	0x0020
        /*0034*/ 	.byte	0x00, 0xf4, 0x21, 0x00


	//----- nvinfo : EIATTR_KPARAM_INFO
	.align		4
.L_17:
        /*0038*/ 	.byte	0x04, 0x17
        /*003a*/ 	.short	(.L_19 - .L_18)
.L_18:
        /*003c*/ 	.word	0x00000000
        /*0040*/ 	.short	0x0003
        /*0042*/ 	.short	0x0018
        /*0044*/ 	.byte	0x00, 0xf4, 0x21, 0x00


	//----- nvinfo : EIATTR_KPARAM_INFO
	.align		4
.L_19:
        /*0048*/ 	.byte	0x04, 0x17
        /*004a*/ 	.short	(.L_21 - .L_20)
.L_20:
        /*004c*/ 	.word	0x00000000
        /*0050*/ 	.short	0x0002
        /*0052*/ 	.short	0x0010
        /*0054*/ 	.byte	0x00, 0xf4, 0x21, 0x00


	//----- nvinfo : EIATTR_KPARAM_INFO
	.align		4
.L_21:
        /*0058*/ 	.byte	0x04, 0x17
        /*005a*/ 	.short	(.L_23 - .L_22)
.L_22:
        /*005c*/ 	.word	0x00000000
        /*0060*/ 	.short	0x0001
        /*0062*/ 	.short	0x0008
        /*0064*/ 	.byte	0x00, 0xf4, 0x21, 0x00


	//----- nvinfo : EIATTR_KPARAM_INFO
	.align		4
.L_23:
        /*0068*/ 	.byte	0x04, 0x17
        /*006a*/ 	.short	(.L_25 - .L_24)
.L_24:
        /*006c*/ 	.word	0x00000000
        /*0070*/ 	.short	0x0000
        /*0072*/ 	.short	0x0000
        /*0074*/ 	.byte	0x00, 0xf4, 0x21, 0x00


	//----- nvinfo : EIATTR_SPARSE_MMA_MASK
	.align		4
.L_25:
        /*0078*/ 	.byte	0x03, 0x50
        /*007a*/ 	.short	0x0000


	//----- nvinfo : EIATTR_MAXREG_COUNT
	.align		4
        /*007c*/ 	.byte	0x03, 0x1b
        /*007e*/ 	.short	0x00ff


	//----- nvinfo : EIATTR_EXIT_INSTR_OFFSETS
	.align		4
        /*0080*/ 	.byte	0x04, 0x1c
        /*0082*/ 	.short	(.L_27 - .L_26)


	//   ....[0]....
.L_26:
        /*0084*/ 	.word	0x000003d0


	//----- nvinfo : EIATTR_REQNTID
	.align		4
.L_27:
        /*0088*/ 	.byte	0x04, 0x10
        /*008a*/ 	.short	(.L_29 - .L_28)
.L_28:
        /*008c*/ 	.word	0x00000080
        /*0090*/ 	.word	0x00000001
        /*0094*/ 	.word	0x00000001


	//----- nvinfo : EIATTR_CBANK_PARAM_SIZE
	.align		4
.L_29:
        /*0098*/ 	.byte	0x03, 0x19
        /*009a*/ 	.short	0x0034


	//----- nvinfo : EIATTR_PARAM_CBANK
	.align		4
        /*009c*/ 	.byte	0x04, 0x0a
        /*009e*/ 	.short	(.L_31 - .L_30)
	.align		4
.L_30:
        /*00a0*/ 	.word	index@(.nv.constant0.triton_poi_fused__native_batch_norm_legit_no_training_relu_36)
        /*00a4*/ 	.short	0x0210
        /*00a6*/ 	.short	0x0034


	//----- nvinfo : EIATTR_SW_WAR
	.align		4
.L_31:
        /*00a8*/ 	.byte	0x04, 0x36
        /*00aa*/ 	.short	(.L_33 - .L_32)
.L_32:
        /*00ac*/ 	.word	0x00000008
.L_33:


//--------------------- .nv.callgraph             --------------------------
	.section	.nv.callgraph,"",@"SHT_CUDA_CALLGRAPH"
	.align	4
	.sectionentsize	8
	.align		4
        /*0000*/ 	.word	0x00000000
	.align		4
        /*0004*/ 	.word	0xffffffff
	.align		4
        /*0008*/ 	.word	0x00000000
	.align		4
        /*000c*/ 	.word	0xfffffffe
	.align		4
        /*0010*/ 	.word	0x00000000
	.align		4
        /*0014*/ 	.word	0xfffffffd
	.align		4
        /*0018*/ 	.word	0x00000000
	.align		4
        /*001c*/ 	.word	0xfffffffc


//--------------------- .nv.constant4             --------------------------
	.section	.nv.constant4,"a",@progbits
	.align	8
	.align		8
.nv.constant4:
        /*0000*/ 	.dword	_$_str
	.align		8
        /*0008*/ 	.dword	_$_str_$_2


//--------------------- .text.triton_poi_fused__native_batch_norm_legit_no_training_relu_36 --------------------------
	.section	.text.triton_poi_fused__native_batch_norm_legit_no_training_relu_36,"ax",@progbits
	.align	128
        .global         triton_poi_fused__native_batch_norm_legit_no_training_relu_36
        .type           triton_poi_fused__native_batch_norm_legit_no_training_relu_36,@function
        .size           triton_poi_fused__native_batch_norm_legit_no_training_relu_36,(.L_x_1 - triton_poi_fused__native_batch_norm_legit_no_training_relu_36)
        .other          triton_poi_fused__native_batch_norm_legit_no_training_relu_36,@"STO_CUDA_ENTRY STV_DEFAULT"
triton_poi_fused__native_batch_norm_legit_no_training_relu_36:
.text.triton_poi_fused__native_batch_norm_legit_no_training_relu_36:
[----:B------:R-:W-:Y:S01]  /*0000*/  LDC R1, c[0x0][0x28] ;  /* 0x00000a00ff017b82 */ /* 0x000fe20000000800 */
[----:B------:R-:W1:Y:S07]  /*0010*/  S2R R0, SR_TID.X ;  /* 0x0000000000007919 */ /* 0x000e6e0000002100 */
[----:B------:R-:W2:Y:S01]  /*0020*/  LDC.64 R2, c[0x0][0x220] ;  /* 0x00008800ff027b82 */ /* 0x000ea20000000a00 */
[----:B------:R-:W-:Y:S01]  /*0030*/  ULDC.64 UR4, c[0x0][0x208] ;  /* 0x0000820000047ab9 */ /* 0x000fe20000000a00 */
[----:B------:R-:W3:Y:S06]  /*0040*/  S2R R7, SR_CTAID.X ;  /* 0x0000000000077919 */ /* 0x000eec0000002500 */
[----:B------:R-:W4:Y:S08]  /*0050*/  LDC.64 R8, c[0x0][0x228] ;  /* 0x00008a00ff087b82 */ /* 0x000f300000000a00 */
[----:B------:R-:W5:Y:S01]  /*0060*/  LDC.64 R10, c[0x0][0x230] ;  /* 0x00008c00ff0a7b82 */ /* 0x000f620000000a00 */
[----:B-1----:R-:W-:-:S02]  /*0070*/  SHF.L.U32 R0, R0, 0x1, RZ ;  /* 0x0000000100007819 */ /* 0x002fc400000006ff */
[----:B---3--:R-:W-:Y:S02]  /*0080*/  SHF.R.S32.HI R5, RZ, 0x17, R7 ;  /* 0x00000017ff057819 */ /* 0x008fe40000011407 */
[----:B------:R-:W-:Y:S02]  /*0090*/  LOP3.LUT R0, R0, 0xfe, RZ, 0xc0, !PT ;  /* 0x000000fe00007812 */ /* 0x000fe400078ec0ff */
[----:B------:R-:W-:Y:S02]  /*00a0*/  SGXT R5, R5, 0x1 ;  /* 0x000000010505781a */ /* 0x000fe40000000200 */
[----:B------:R-:W-:Y:S02]  /*00b0*/  LEA R0, R7, R0, 0x8 ;  /* 0x0000000007007211 */ /* 0x000fe400078e40ff */
[----:B------:R-:W1:Y:S02]  /*00c0*/  LDC.64 R6, c[0x0][0x218] ;  /* 0x00008600ff067b82 */ /* 0x000e640000000a00 */
[----:B------:R-:W-:-:S04]  /*00d0*/  LEA.HI R5, R5, R0, RZ, 0x4 ;  /* 0x0000000005057211 */ /* 0x000fc800078f20ff */
[----:B------:R-:W-:-:S04]  /*00e0*/  LOP3.LUT R5, R5, 0xfffffff0, RZ, 0xc0, !PT ;  /* 0xfffffff005057812 */ /* 0x000fc800078ec0ff */
[----:B------:R-:W-:Y:S02]  /*00f0*/  IADD3 R13, R0, -R5, RZ ;  /* 0x80000005000d7210 */ /* 0x000fe40007ffe0ff */
[----:B------:R-:W3:Y:S03]  /*0100*/  LDC.64 R4, c[0x0][0x210] ;  /* 0x00008400ff047b82 */ /* 0x000ee60000000a00 */
[----:B--2---:R-:W-:-:S06]  /*0110*/  IMAD.WIDE R2, R13, 0x4, R2 ;  /* 0x000000040d027825 */ /* 0x004fcc00078e0202 */
[----:B------:R-:W2:Y:S01]  /*0120*/  LDG.E.EL.64 R2, desc[UR4][R2.64] ;  /* 0x0000000402027981 */ /* 0x000ea2000c2e1b00 */
[----:B-1----:R-:W-:-:S04]  /*0130*/  IMAD.WIDE R6, R13, 0x4, R6 ;  /* 0x000000040d067825 */ /* 0x002fc800078e0206 */
[C---:B----4-:R-:W-:Y:S02]  /*0140*/  IMAD.WIDE R8, R13.reuse, 0x4, R8 ;  /* 0x000000040d087825 */ /* 0x050fe400078e0208 */
[----:B------:R-:W4:Y:S02]  /*0150*/  LDG.E.EL.64 R6, desc[UR4][R6.64] ;  /* 0x0000000406067981 */ /* 0x000f24000c2e1b00 */
[----:B-----5:R-:W-:Y:S02]  /*0160*/  IMAD.WIDE R10, R13, 0x4, R10 ;  /* 0x000000040d0a7825 */ /* 0x020fe400078e020a */
[----:B------:R-:W5:Y:S02]  /*0170*/  LDG.E.EL.64 R8, desc[UR4][R8.64] ;  /* 0x0000000408087981 */ /* 0x000f64000c2e1b00 */
[----:B---3--:R-:W-:Y:S02]  /*0180*/  IMAD.WIDE R4, R0, 0x4, R4 ;  /* 0x0000000400047825 */ /* 0x008fe400078e0204 */
[----:B------:R-:W5:Y:S04]  /*0190*/  LDG.E.EL.64 R10, desc[UR4][R10.64] ;  /* 0x000000040a0a7981 */ /* 0x000f68000c2e1b00 */
[----:B------:R-:W4:Y:S01]  /*01a0*/  LDG.E.64 R4, desc[UR4][R4.64] ;  /* 0x0000000404047981 */ /* 0x000f22000c1e1b00 */
[----:B------:R-:W-:Y:S01]  /*01b0*/  HFMA2.MMA R14, -RZ, RZ, 1.625, 0 ;  /* 0x3e800000ff0e7435 */ /* 0x000fe200000001ff */
[----:B--2---:R-:W-:Y:S01]  /*01c0*/  FADD R2, R2, 9.9999997473787516356e-06 ;  /* 0x3727c5ac02027421 */ /* 0x004fe20000000000 */
[----:B------:R-:W-:-:S03]  /*01d0*/  FADD R3, R3, 9.9999997473787516356e-06 ;  /* 0x3727c5ac03037421 */ /* 0x000fc60000000000 */
[----:B------:R-:W1:Y:S08]  /*01e0*/  MUFU.SQRT R12, R2 ;  /* 0x00000002000c7308 */ /* 0x000e700000002000 */
[----:B------:R2:W3:Y:S01]  /*01f0*/  MUFU.SQRT R13, R3 ;  /* 0x00000003000d7308 */ /* 0x0004e20000002000 */
[C---:B-1----:R-:W-:Y:S02]  /*0200*/  FSETP.GT.AND P0, PT, R12.reuse, 8.50705917302346158658e+37, PT ;  /* 0x7e8000000c00780b */ /* 0x042fe40003f04000 */
[----:B------:R-:W-:Y:S01]  /*0210*/  FSETP.GEU.AND P2, PT, R12, 1.175494350822287508e-38, PT ;  /* 0x008000000c00780b */ /* 0x000fe20003f4e000 */
[----:B--2---:R-:W1:Y:S01]  /*0220*/  LDC.64 R2, c[0x0][0x238] ;  /* 0x00008e00ff027b82 */ /* 0x004e620000000a00 */
[----:B---3--:R-:W-:-:S02]  /*0230*/  FSETP.GT.AND P1, PT, R13, 8.50705917302346158658e+37, PT ;  /* 0x7e8000000d00780b */ /* 0x008fc40003f24000 */
[----:B------:R-:W-:-:S07]  /*0240*/  FSETP.GEU.AND P3, PT, R13, 1.175494350822287508e-38, PT ;  /* 0x008000000d00780b */ /* 0x000fce0003f6e000 */
[----:B------:R-:W-:-:S04]  /*0250*/  @P0 FMUL R12, R12, 0.25 ;  /* 0x3e8000000c0c0820 */ /* 0x000fc80000400000 */
[----:B------:R-:W-:Y:S01]  /*0260*/  @!P2 FMUL R12, R12, 16777216 ;  /* 0x4b8000000c0ca820 */ /* 0x000fe20000400000 */
[----:B------:R-:W-:-:S04]  /*0270*/  @P1 FMUL R13, R13, 0.25 ;  /* 0x3e8000000d0d1820 */ /* 0x000fc80000400000 */
[----:B------:R-:W-:Y:S01]  /*0280*/  @!P3 FMUL R13, R13, 16777216 ;  /* 0x4b8000000d0db820 */ /* 0x000fe20000400000 */
[----:B------:R-:W2:Y:S01]  /*0290*/  MUFU.RCP R12, R12 ;  /* 0x0000000c000c7308 */ /* 0x000ea20000001000 */
[----:B------:R-:W-:-:S07]  /*02a0*/  FSEL R15, R14, 1, P0 ;  /* 0x3f8000000e0f7808 */ /* 0x000fce0000000000 */
[----:B------:R-:W3:Y:S01]  /*02b0*/  MUFU.RCP R13, R13 ;  /* 0x0000000d000d7308 */ /* 0x000ee20000001000 */
[----:B------:R-:W-:Y:S01]  /*02c0*/  FSEL R14, R14, 1, P1 ;  /* 0x3f8000000e0e7808 */ /* 0x000fe20000800000 */
[----:B------:R-:W-:-:S04]  /*02d0*/  @!P2 FMUL R15, R15, 16777216 ;  /* 0x4b8000000f0fa820 */ /* 0x000fc80000400000 */
[----:B------:R-:W-:Y:S01]  /*02e0*/  @!P3 FMUL R14, R14, 16777216 ;  /* 0x4b8000000e0eb820 */ /* 0x000fe20000400000 */
[----:B----4-:R-:W-:Y:S01]  /*02f0*/  FADD R5, R5, -R7 ;  /* 0x8000000705057221 */ /* 0x010fe20000000000 */
[----:B------:R-:W-:Y:S01]  /*0300*/  FADD R4, R4, -R6 ;  /* 0x8000000604047221 */ /* 0x000fe20000000000 */
[----:B--2---:R-:W-:Y:S01]  /*0310*/  FMUL R15, R12, R15 ;  /* 0x0000000f0c0f7220 */ /* 0x004fe20000400000 */
[----:B---3--:R-:W-:-:S03]  /*0320*/  FMUL R14, R13, R14 ;  /* 0x0000000e0d0e7220 */ /* 0x008fc60000400000 */
[----:B------:R-:W-:Y:S01]  /*0330*/  FMUL R15, R4, R15 ;  /* 0x0000000f040f7220 */ /* 0x000fe20000400000 */
[----:B------:R-:W-:-:S03]  /*0340*/  FMUL R14, R5, R14 ;  /* 0x0000000e050e7220 */ /* 0x000fc60000400000 */
[----:B-----5:R-:W-:Y:S01]  /*0350*/  FFMA R8, R8, R15, R10 ;  /* 0x0000000f08087223 */ /* 0x020fe2000000000a */
[----:B------:R-:W-:-:S04]  /*0360*/  FFMA R9, R9, R14, R11 ;  /* 0x0000000e09097223 */ /* 0x000fc8000000000b */
[----:B------:R-:W-:Y:S02]  /*0370*/  FSETP.GEU.AND P0, PT, R8, RZ, PT ;  /* 0x000000ff0800720b */ /* 0x000fe40003f0e000 */
[C---:B------:R-:W-:Y:S01]  /*0380*/  FSETP.GEU.AND P1, PT, R9.reuse, RZ, PT ;  /* 0x000000ff0900720b */ /* 0x040fe20003f2e000 */
[----:B-1----:R-:W-:Y:S01]  /*0390*/  IMAD.WIDE R2, R0, 0x4, R2 ;  /* 0x0000000400027825 */ /* 0x002fe200078e0202 */
[----:B------:R-:W-:Y:S02]  /*03a0*/  FSEL R8, R8, RZ, P0 ;  /* 0x000000ff08087208 */ /* 0x000fe40000000000 */
[----:B------:R-:W-:-:S05]  /*03b0*/  FSEL R9, R9, RZ, P1 ;  /* 0x000000ff09097208 */ /* 0x000fca0000800000 */
[----:B------:R-:W-:Y:S01]  /*03c0*/  STG.E.64 desc[UR4][R2.64], R8 ;  /* 0x0000000802007986 */ /* 0x000fe2000c101b04 */
[----:B------:R-:W-:Y:S05]  /*03d0*/  EXIT ;  /* 0x000000000000794d */ /* 0x000fea0003800000 */
.L_x_0:
[----:B------:R-:W-:-:S00]  /*03e0*/  BRA `(.L_x_0) ;  /* 0xfffffffc00fc7947 */ /* 0x000fc0000383ffff */
[----:B------:R-:W-:-:S00]  /*03f0*/  NOP ;  /* 0x0000000000007918 */ /* 0x000fc00000000000 */
        /* <DEDUP_REMOVED lines=8> */
.L_x_1:


//--------------------- .nv.global.init           --------------------------
	.section	.nv.global.init,"aw",@progbits
.nv.global.init:
	.type		_$_str,@object
	.size		_$_str,(_$_str_$_2 - _$_str)
_$_str:
        /*0000*/ 	.byte	0x5f, 0x5f, 0x43, 0x55, 0x44, 0x41, 0x5f, 0x46, 0x54, 0x5a, 0x00
	.type		_$_str_$_2,@object
	.size		_$_str_$_2,(.L_1 - _$_str_$_2)
_$_str_$_2:
        /*000b*/ 	.byte	0x5f, 0x5f, 0x43, 0x55, 0x44, 0x41, 0x5f, 0x50, 0x52, 0x45, 0x43, 0x5f, 0x53, 0x51, 0x52, 0x54
        /*001b*/ 	.byte	0x00
.L_1:


//--------------------- .nv.constant0.triton_poi_fused__native_batch_norm_legit_no_training_relu_36 --------------------------
	.section	.nv.constant0.triton_poi_fused__native_batch_norm_legit_no_training_relu_36,"a",@progbits
	.sectionflags	@""
	.align	4
.nv.constant0.triton_poi_fused__native_batch_norm_legit_no_training_relu_36:
	.zero		580
